	.headerflags	@"EF_CUDA_TEXMODE_UNIFIED EF_CUDA_64BIT_ADDRESS EF_CUDA_ACCELERATORS EF_CUDA_SM90 EF_CUDA_VIRTUAL_SM(EF_CUDA_SM90)"
	.elftype	@"ET_EXEC"


//--------------------- .nv.info                  --------------------------
	.section	.nv.info,"",@"SHT_CUDA_INFO"
	.align	4


	//----- nvinfo : EIATTR_REGCOUNT
	.align		4
        /*0000*/ 	.byte	0x04, 0x2f
        /*0002*/ 	.short	(.L_3 - .L_2)
	.align		4
.L_2:
        /*0004*/ 	.word	index@(triton_poi_fused__native_batch_norm_legit_no_training_add_convolution_relu_threshold_backward_17)
        /*0008*/ 	.word	0x00000020


	//----- nvinfo : EIATTR_MIN_STACK_SIZE
	.align		4
.L_3:
        /*000c*/ 	.byte	0x04, 0x12
        /*000e*/ 	.short	(.L_5 - .L_4)
	.align		4
.L_4:
        /*0010*/ 	.word	index@(triton_poi_fused__native_batch_norm_legit_no_training_add_convolution_relu_threshold_backward_17)
        /*0014*/ 	.word	0x00000000


	//----- nvinfo : EIATTR_FRAME_SIZE
	.align		4
.L_5:
        /*0018*/ 	.byte	0x04, 0x11
        /*001a*/ 	.short	(.L_7 - .L_6)
	.align		4
.L_6:
        /*001c*/ 	.word	index@(triton_poi_fused__native_batch_norm_legit_no_training_add_convolution_relu_threshold_backward_17)
        /*0020*/ 	.word	0x00000000


	//----- nvinfo : EIATTR_MIN_STACK_SIZE
	.align		4
.L_7:
        /*0024*/ 	.byte	0x04, 0x12
        /*0026*/ 	.short	(.L_9 - .L_8)
	.align		4
.L_8:
        /*0028*/ 	.word	index@(triton_poi_fused__native_batch_norm_legit_no_training_add_convolution_relu_threshold_backward_17)
        /*002c*/ 	.word	0x00000000
.L_9:


//--------------------- .nv.info.triton_poi_fused__native_batch_norm_legit_no_training_add_convolution_relu_threshold_backward_17 --------------------------
	.section	.nv.info.triton_poi_fused__native_batch_norm_legit_no_training_add_convolution_relu_threshold_backward_17,"",@"SHT_CUDA_INFO"
	.sectionflags	@""
	.align	4


	//----- nvinfo : EIATTR_CUDA_API_VERSION
	.align		4
        /*0000*/ 	.byte	0x04, 0x37
        /*0002*/ 	.short	(.L_11 - .L_10)
.L_10:
        /*0004*/ 	.word	0x0000007c


	//----- nvinfo : EIATTR_KPARAM_INFO
	.align		4
.L_11:
        /*0008*/ 	.byte	0x04, 0x17
        /*000a*/ 	.short	(.L_13 - .L_12)
.L_12:
        /*000c*/ 	.word	0x00000000
        /*0010*/ 	.short	0x0009
        /*0012*/ 	.short	0x0048
        /*0014*/ 	.byte	0x00, 0xf0, 0x11, 0x00


	//----- nvinfo : EIATTR_KPARAM_INFO
	.align		4
.L_13:
        /*0018*/ 	.byte	0x04, 0x17
        /*001a*/ 	.short	(.L_15 - .L_14)
.L_14:
        /*001c*/ 	.word	0x00000000
        /*0020*/ 	.short	0x0008
        /*0022*/ 	.short	0x0040
        /*0024*/ 	.byte	0x00, 0xf4, 0x21, 0x00


	//----- nvinfo : EIATTR_KPARAM_INFO
	.align		4
.L_15:
        /*0028*/ 	.byte	0x04, 0x17
        /*002a*/ 	.short	(.L_17 - .L_16)
.L_16:
        /*002c*/ 	.word	0x00000000
        /*0030*/ 	.short	0x0007
        /*0032*/ 	.short	0x0038
        /*0034*/ 	.byte	0x00, 0xf4, 0x21, 0x00


	//----- nvinfo : EIATTR_KPARAM_INFO
	.align		4
.L_17:
        /*0038*/ 	.byte	0x04, 0x17
        /*003a*/ 	.short	(.L_19 - .L_18)
.L_18:
        /*003c*/ 	.word	0x00000000
        /*0040*/ 	.short	0x0006
        /*0042*/ 	.short	0x0030
        /*0044*/ 	.byte	0x00, 0xf4, 0x21, 0x00


	//----- nvinfo : EIATTR_KPARAM_INFO
	.align		4
.L_19:
        /*0048*/ 	.byte	0x04, 0x17
        /*004a*/ 	.short	(.L_21 - .L_20)
.L_20:
        /*004c*/ 	.word	0x00000000
        /*0050*/ 	.short	0x0005
        /*0052*/ 	.short	0x0028
        /*0054*/ 	.byte	0x00, 0xf4, 0x21, 0x00


	//----- nvinfo : EIATTR_KPARAM_INFO
	.align		4
.L_21:
        /*0058*/ 	.byte	0x04, 0x17
        /*005a*/ 	.short	(.L_23 - .L_22)
.L_22:
        /*005c*/ 	.word	0x00000000
        /*0060*/ 	.short	0x0004
        /*0062*/ 	.short	0x0020
        /*0064*/ 	.byte	0x00, 0xf4, 0x21, 0x00


	//----- nvinfo : EIATTR_KPARAM_INFO
	.align		4
.L_23:
        /*0068*/ 	.byte	0x04, 0x17
        /*006a*/ 	.short	(.L_25 - .L_24)
.L_24:
        /*006c*/ 	.word	0x00000000
        /*0070*/ 	.short	0x0003
        /*0072*/ 	.short	0x0018
        /*0074*/ 	.byte	0x00, 0xf4, 0x21, 0x00


	//----- nvinfo : EIATTR_KPARAM_INFO
	.align		4
.L_25:
        /*0078*/ 	.byte	0x04, 0x17
        /*007a*/ 	.short	(.L_27 - .L_26)
.L_26:
        /*007c*/ 	.word	0x00000000
        /*0080*/ 	.short	0x0002
        /*0082*/ 	.short	0x0010
        /*0084*/ 	.byte	0x00, 0xf4, 0x21, 0x00


	//----- nvinfo : EIATTR_KPARAM_INFO
	.align		4
.L_27:
        /*0088*/ 	.byte	0x04, 0x17
        /*008a*/ 	.short	(.L_29 - .L_28)
.L_28:
        /*008c*/ 	.word	0x00000000
        /*0090*/ 	.short	0x0001
        /*0092*/ 	.short	0x0008
        /*0094*/ 	.byte	0x00, 0xf4, 0x21, 0x00


	//----- nvinfo : EIATTR_KPARAM_INFO
	.align		4
.L_29:
        /*0098*/ 	.byte	0x04, 0x17
        /*009a*/ 	.short	(.L_31 - .L_30)
.L_30:
        /*009c*/ 	.word	0x00000000
        /*00a0*/ 	.short	0x0000
        /*00a2*/ 	.short	0x0000
        /*00a4*/ 	.byte	0x00, 0xf4, 0x21, 0x00


	//----- nvinfo : EIATTR_SPARSE_MMA_MASK
	.align		4
.L_31:
        /*00a8*/ 	.byte	0x03, 0x50
        /*00aa*/ 	.short	0x0000


	//----- nvinfo : EIATTR_MAXREG_COUNT
	.align		4
        /*00ac*/ 	.byte	0x03, 0x1b
        /*00ae*/ 	.short	0x00ff


	//----- nvinfo : EIATTR_EXIT_INSTR_OFFSETS
	.align		4
        /*00b0*/ 	.byte	0x04, 0x1c
        /*00b2*/ 	.short	(.L_33 - .L_32)


	//   ....[0]....
.L_32:
        /*00b4*/ 	.word	0x00000a70


	//----- nvinfo : EIATTR_REQNTID
	.align		4
.L_33:
        /*00b8*/ 	.byte	0x04, 0x10
        /*00ba*/ 	.short	(.L_35 - .L_34)
.L_34:
        /*00bc*/ 	.word	0x00000080
        /*00c0*/ 	.word	0x00000001
        /*00c4*/ 	.word	0x00000001


	//----- nvinfo : EIATTR_CBANK_PARAM_SIZE
	.align		4
.L_35:
        /*00c8*/ 	.byte	0x03, 0x19
        /*00ca*/ 	.short	0x004c


	//----- nvinfo : EIATTR_PARAM_CBANK
	.align		4
        /*00cc*/ 	.byte	0x04, 0x0a
        /*00ce*/ 	.short	(.L_37 - .L_36)
	.align		4
.L_36:
        /*00d0*/ 	.word	index@(.nv.constant0.triton_poi_fused__native_batch_norm_legit_no_training_add_convolution_relu_threshold_backward_17)
        /*00d4*/ 	.short	0x0210
        /*00d6*/ 	.short	0x004c


	//----- nvinfo : EIATTR_SW_WAR
	.align		4
.L_37:
        /*00d8*/ 	.byte	0x04, 0x36
        /*00da*/ 	.short	(.L_39 - .L_38)
.L_38:
        /*00dc*/ 	.word	0x00000008
.L_39:


//--------------------- .nv.callgraph             --------------------------
	.section	.nv.callgraph,"",@"SHT_CUDA_CALLGRAPH"
	.align	4
	.sectionentsize	8
	.align		4
        /*0000*/ 	.word	0x00000000
	.align		4
        /*0004*/ 	.word	0xffffffff
	.align		4
        /*0008*/ 	.word	0x00000000
	.align		4
        /*000c*/ 	.word	0xfffffffe
	.align		4
        /*0010*/ 	.word	0x00000000
	.align		4
        /*0014*/ 	.word	0xfffffffd
	.align		4
        /*0018*/ 	.word	0x00000000
	.align		4
        /*001c*/ 	.word	0xfffffffc


//--------------------- .nv.constant4             --------------------------
	.section	.nv.constant4,"a",@progbits
	.align	8
	.align		8
.nv.constant4:
        /*0000*/ 	.dword	_$_str
	.align		8
        /*0008*/ 	.dword	_$_str_$_2


//--------------------- .text.triton_poi_fused__native_batch_norm_legit_no_training_add_convolution_relu_threshold_backward_17 --------------------------
	.section	.text.triton_poi_fused__native_batch_norm_legit_no_training_add_convolution_relu_threshold_backward_17,"ax",@progbits
	.sectionflags	@"SHF_BARRIERS=1"
	.align	128
        .global         triton_poi_fused__native_batch_norm_legit_no_training_add_convolution_relu_threshold_backward_17
        .type           triton_poi_fused__native_batch_norm_legit_no_training_add_convolution_relu_threshold_backward_17,@function
        .size           triton_poi_fused__native_batch_norm_legit_no_training_add_convolution_relu_threshold_backward_17,(.L_x_1 - triton_poi_fused__native_batch_norm_legit_no_training_add_convolution_relu_threshold_backward_17)
        .other          triton_poi_fused__native_batch_norm_legit_no_training_add_convolution_relu_threshold_backward_17,@"STO_CUDA_ENTRY STV_DEFAULT"
triton_poi_fused__native_batch_norm_legit_no_training_add_convolution_relu_threshold_backward_17:
.text.triton_poi_fused__native_batch_norm_legit_no_training_add_convolution_relu_threshold_backward_17:
[----:B------:R-:W-:Y:S01]  /*0000*/  LDC R1, c[0x0][0x28] ;  /* 0x00000a00ff017b82 */ /* 0x000fe20000000800 */
[----:B------:R-:W1:Y:S07]  /*0010*/  S2R R3, SR_TID.X ;  /* 0x0000000000037919 */ /* 0x000e6e0000002100 */
[----:B------:R-:W2:Y:S01]  /*0020*/  LDC.64 R6, c[0x0][0x228] ;  /* 0x00008a00ff067b82 */ /* 0x000ea20000000a00 */
[----:B------:R-:W-:Y:S01]  /*0030*/  ULDC.64 UR6, c[0x0][0x208] ;  /* 0x0000820000067ab9 */ /* 0x000fe20000000a00 */
[----:B------:R-:W3:Y:S06]  /*0040*/  S2R R0, SR_CTAID.X ;  /* 0x0000000000007919 */ /* 0x000eec0000002500 */
[----:B------:R-:W4:Y:S08]  /*0050*/  LDC.64 R26, c[0x0][0x210] ;  /* 0x00008400ff1a7b82 */ /* 0x000f300000000a00 */
[----:B------:R-:W5:Y:S08]  /*0060*/  LDC.64 R8, c[0x0][0x218] ;  /* 0x00008600ff087b82 */ /* 0x000f700000000a00 */
[----:B------:R-:W2:Y:S08]  /*0070*/  LDC.64 R10, c[0x0][0x220] ;  /* 0x00008800ff0a7b82 */ /* 0x000eb00000000a00 */
[----:B------:R-:W5:Y:S01]  /*0080*/  LDC.64 R18, c[0x0][0x230] ;  /* 0x00008c00ff127b82 */ /* 0x000f620000000a00 */
[----:B-1----:R-:W-:-:S07]  /*0090*/  IMAD.SHL.U32 R16, R3, 0x8, RZ ;  /* 0x0000000803107824 */ /* 0x002fce00078e00ff */
[----:B------:R-:W1:Y:S01]  /*00a0*/  S2UR UR5, SR_CgaCtaId ;  /* 0x00000000000579c3 */ /* 0x000e620000008800 */
[----:B---3--:R-:W-:Y:S01]  /*00b0*/  IMAD.SHL.U32 R17, R0, 0x400, RZ ;  /* 0x0000040000117824 */ /* 0x008fe200078e00ff */
[----:B------:R-:W-:Y:S01]  /*00c0*/  SHF.R.S32.HI R5, RZ, 0x15, R0 ;  /* 0x00000015ff057819 */ /* 0x000fe20000011400 */
[----:B------:R-:W-:Y:S01]  /*00d0*/  UMOV UR4, 0x400 ;  /* 0x0000040000047882 */ /* 0x000fe20000000000 */
[----:B------:R-:W-:Y:S01]  /*00e0*/  LOP3.LUT R16, R16, 0x3f8, RZ, 0xc0, !PT ;  /* 0x000003f810107812 */ /* 0x000fe200078ec0ff */
[----:B------:R-:W-:Y:S01]  /*00f0*/  ULDC.64 UR8, c[0x0][0x250] ;  /* 0x0000940000087ab9 */ /* 0x000fe20000000a00 */
[----:B------:R-:W-:Y:S02]  /*0100*/  SGXT R5, R5, 0x1 ;  /* 0x000000010505781a */ /* 0x000fe40000000200 */
[----:B------:R-:W-:-:S04]  /*0110*/  LOP3.LUT R0, R17, R16, RZ, 0xfc, !PT ;  /* 0x0000001011007212 */ /* 0x000fc800078efcff */
[----:B------:R-:W-:-:S04]  /*0120*/  LEA.HI R5, R5, R0, RZ, 0x6 ;  /* 0x0000000005057211 */ /* 0x000fc800078f30ff */
[--C-:B------:R-:W-:Y:S02]  /*0130*/  SHF.R.S32.HI R29, RZ, 0x6, R5.reuse ;  /* 0x00000006ff1d7819 */ /* 0x100fe40000011405 */
[----:B------:R-:W-:Y:S01]  /*0140*/  SHF.R.S32.HI R2, RZ, 0x1f, R5 ;  /* 0x0000001fff027819 */ /* 0x000fe20000011405 */
[----:B----4-:R-:W-:Y:S01]  /*0150*/  IMAD.WIDE R20, R0, 0x4, R26 ;  /* 0x0000000400147825 */ /* 0x010fe200078e021a */
[----:B------:R-:W3:Y:S02]  /*0160*/  LDC.64 R4, c[0x0][0x238] ;  /* 0x00008e00ff047b82 */ /* 0x000ee40000000a00 */
[----:B------:R-:W-:Y:S02]  /*0170*/  LEA.HI R2, R2, R29, RZ, 0x9 ;  /* 0x0000001d02027211 */ /* 0x000fe400078f48ff */
[----:B------:R-:W4:Y:S02]  /*0180*/  LDG.E.128 R12, desc[UR6][R20.64] ;  /* 0x00000006140c7981 */ /* 0x000f24000c1e1d00 */
[----:B------:R-:W-:-:S05]  /*0190*/  LOP3.LUT R2, R2, 0xfffffe00, RZ, 0xc0, !PT ;  /* 0xfffffe0002027812 */ /* 0x000fca00078ec0ff */
[----:B------:R-:W-:Y:S01]  /*01a0*/  IMAD.IADD R29, R29, 0x1, -R2 ;  /* 0x000000011d1d7824 */ /* 0x000fe200078e0a02 */
[----:B------:R-:W4:Y:S03]  /*01b0*/  LDG.E.128 R20, desc[UR6][R20.64+0x10] ;  /* 0x0000100614147981 */ /* 0x000f26000c1e1d00 */
[----:B--2---:R-:W-:-:S04]  /*01c0*/  IMAD.WIDE R6, R29, 0x4, R6 ;  /* 0x000000041d067825 */ /* 0x004fc800078e0206 */
[C---:B-----5:R-:W-:Y:S02]  /*01d0*/  IMAD.WIDE R8, R29.reuse, 0x4, R8 ;  /* 0x000000041d087825 */ /* 0x060fe400078e0208 */
[----:B------:R-:W2:Y:S04]  /*01e0*/  LDG.E.EL R6, desc[UR6][R6.64] ;  /* 0x0000000606067981 */ /* 0x000ea8000c2e1900 */
[----:B------:R-:W4:Y:S01]  /*01f0*/  LDG.E.EL R8, desc[UR6][R8.64] ;  /* 0x0000000608087981 */ /* 0x000f22000c2e1900 */
[C---:B0-----:R-:W-:Y:S02]  /*0200*/  IMAD.WIDE R24, R29.reuse, 0x4, R10 ;  /* 0x000000041d187825 */ /* 0x041fe400078e020a */
[----:B------:R-:W0:Y:S02]  /*0210*/  LDC.64 R10, c[0x0][0x240] ;  /* 0x00009000ff0a7b82 */ /* 0x000e240000000a00 */
[----:B------:R-:W-:-:S02]  /*0220*/  IMAD.WIDE R18, R29, 0x4, R18 ;  /* 0x000000041d127825 */ /* 0x000fc400078e0212 */
[----:B------:R-:W5:Y:S02]  /*0230*/  LDG.E.EL R24, desc[UR6][R24.64] ;  /* 0x0000000618187981 */ /* 0x000f64000c2e1900 */
[----:B---3--:R-:W-:Y:S02]  /*0240*/  IMAD.WIDE R28, R29, 0x4, R4 ;  /* 0x000000041d1c7825 */ /* 0x008fe400078e0204 */
[----:B------:R-:W3:Y:S04]  /*0250*/  LDG.E.EL R18, desc[UR6][R18.64] ;  /* 0x0000000612127981 */ /* 0x000ee8000c2e1900 */
[----:B------:R0:W3:Y:S02]  /*0260*/  LDG.E.EL R2, desc[UR6][R28.64] ;  /* 0x000000061c027981 */ /* 0x0000e4000c2e1900 */
[----:B0-----:R-:W-:Y:S01]  /*0270*/  IMAD.WIDE R10, R0, 0x4, R10 ;  /* 0x00000004000a7825 */ /* 0x001fe200078e020a */
[----:B-1----:R-:W-:-:S03]  /*0280*/  UPRMT UR4, UR5, 0x654, UR4 ;  /* 0x0000065405047896 */ /* 0x002fc60008000004 */
[----:B------:R-:W-:-:S03]  /*0290*/  IMAD.MOV.U32 R28, RZ, RZ, 0x3e800000 ;  /* 0x3e800000ff1c7424 */ /* 0x000fc600078e00ff */
[----:B------:R-:W-:Y:S01]  /*02a0*/  LEA R16, R16, UR4, 0x2 ;  /* 0x0000000410107c11 */ /* 0x000fe2000f8e10ff */
[----:B------:R-:W-:-:S05]  /*02b0*/  IMAD.SHL.U32 R29, R3, 0x4, RZ ;  /* 0x00000004031d7824 */ /* 0x000fca00078e00ff */
[----:B------:R-:W-:Y:S01]  /*02c0*/  LOP3.LUT R29, R29, 0x1fc, RZ, 0xc0, !PT ;  /* 0x000001fc1d1d7812 */ /* 0x000fe200078ec0ff */
[----:B--2---:R-:W-:Y:S02]  /*02d0*/  FADD R9, R6, 9.9999997473787516356e-06 ;  /* 0x3727c5ac06097421 */ /* 0x004fe40000000000 */
[----:B------:R-:W2:Y:S02]  /*02e0*/  LDG.E.128 R4, desc[UR6][R10.64] ;  /* 0x000000060a047981 */ /* 0x000ea4000c1e1d00 */
[----:B------:R0:W1:Y:S01]  /*02f0*/  MUFU.SQRT R25, R9 ;  /* 0x0000000900197308 */ /* 0x0000620000002000 */
[--C-:B----4-:R-:W-:Y:S01]  /*0300*/  FADD R12, R12, R8.reuse ;  /* 0x000000080c0c7221 */ /* 0x110fe20000000000 */
[--C-:B------:R-:W-:Y:S01]  /*0310*/  FADD R13, R13, R8.reuse ;  /* 0x000000080d0d7221 */ /* 0x100fe20000000000 */
[--C-:B------:R-:W-:Y:S01]  /*0320*/  FADD R14, R14, R8.reuse ;  /* 0x000000080e0e7221 */ /* 0x100fe20000000000 */
[--C-:B------:R-:W-:Y:S01]  /*0330*/  FADD R15, R15, R8.reuse ;  /* 0x000000080f0f7221 */ /* 0x100fe20000000000 */
[--C-:B------:R-:W-:Y:S01]  /*0340*/  FADD R20, R20, R8.reuse ;  /* 0x0000000814147221 */ /* 0x100fe20000000000 */
[--C-:B------:R-:W-:Y:S01]  /*0350*/  FADD R21, R21, R8.reuse ;  /* 0x0000000815157221 */ /* 0x100fe20000000000 */
[--C-:B------:R-:W-:Y:S01]  /*0360*/  FADD R22, R22, R8.reuse ;  /* 0x0000000816167221 */ /* 0x100fe20000000000 */
[----:B------:R-:W-:-:S02]  /*0370*/  FADD R23, R23, R8 ;  /* 0x0000000817177221 */ /* 0x000fc40000000000 */
[----:B0-----:R-:W4:Y:S01]  /*0380*/  LDG.E.128 R8, desc[UR6][R10.64+0x10] ;  /* 0x000010060a087981 */ /* 0x001f22000c1e1d00 */
[C---:B-1----:R-:W-:Y:S02]  /*0390*/  FSETP.GT.AND P0, PT, R25.reuse, 8.50705917302346158658e+37, PT ;  /* 0x7e8000001900780b */ /* 0x042fe40003f04000 */
[----:B------:R-:W-:-:S11]  /*03a0*/  FSETP.GEU.AND P1, PT, R25, 1.175494350822287508e-38, PT ;  /* 0x008000001900780b */ /* 0x000fd60003f2e000 */
[----:B------:R-:W-:-:S04]  /*03b0*/  @P0 FMUL R25, R25, 0.25 ;  /* 0x3e80000019190820 */ /* 0x000fc80000400000 */
[----:B------:R-:W-:-:S04]  /*03c0*/  @!P1 FMUL R25, R25, 16777216 ;  /* 0x4b80000019199820 */ /* 0x000fc80000400000 */
[----:B------:R-:W0:Y:S01]  /*03d0*/  MUFU.RCP R19, R25 ;  /* 0x0000001900137308 */ /* 0x000e220000001000 */
[----:B------:R5:W-:Y:S01]  /*03e0*/  STS.128 [R16], R12 ;  /* 0x0000000c10007388 */ /* 0x000be20000000c00 */
[----:B------:R-:W-:-:S03]  /*03f0*/  FSEL R28, R28, 1, P0 ;  /* 0x3f8000001c1c7808 */ /* 0x000fc60000000000 */
[----:B------:R1:W-:Y:S02]  /*0400*/  STS.128 [R16+0x10], R20 ;  /* 0x0000101410007388 */ /* 0x0003e40000000c00 */
[----:B------:R-:W-:-:S04]  /*0410*/  @!P1 FMUL R28, R28, 16777216 ;  /* 0x4b8000001c1c9820 */ /* 0x000fc80000400000 */
[----:B0-----:R-:W-:Y:S01]  /*0420*/  FMUL R19, R19, R28 ;  /* 0x0000001c13137220 */ /* 0x001fe20000400000 */
[C---:B-----5:R-:W-:Y:S01]  /*0430*/  FADD R13, -R24.reuse, R13 ;  /* 0x0000000d180d7221 */ /* 0x060fe20000000100 */
[C---:B------:R-:W-:Y:S01]  /*0440*/  FADD R12, -R24.reuse, R12 ;  /* 0x0000000c180c7221 */ /* 0x040fe20000000100 */
[C---:B------:R-:W-:Y:S01]  /*0450*/  FADD R14, -R24.reuse, R14 ;  /* 0x0000000e180e7221 */ /* 0x040fe20000000100 */
[C---:B------:R-:W-:Y:S01]  /*0460*/  FADD R15, -R24.reuse, R15 ;  /* 0x0000000f180f7221 */ /* 0x040fe20000000100 */
[C---:B-1----:R-:W-:Y:S01]  /*0470*/  FADD R21, -R24.reuse, R21 ;  /* 0x0000001518157221 */ /* 0x042fe20000000100 */
[C---:B------:R-:W-:Y:S01]  /*0480*/  FADD R22, -R24.reuse, R22 ;  /* 0x0000001618167221 */ /* 0x040fe20000000100 */
[C---:B------:R-:W-:Y:S01]  /*0490*/  FADD R23, -R24.reuse, R23 ;  /* 0x0000001718177221 */ /* 0x040fe20000000100 */
[----:B------:R-:W-:Y:S01]  /*04a0*/  FADD R24, -R24, R20 ;  /* 0x0000001418187221 */ /* 0x000fe20000000100 */
[C---:B------:R-:W-:Y:S01]  /*04b0*/  FMUL R3, R19.reuse, R13 ;  /* 0x0000000d13037220 */ /* 0x040fe20000400000 */
[C---:B------:R-:W-:Y:S01]  /*04c0*/  FMUL R13, R19.reuse, R21 ;  /* 0x00000015130d7220 */ /* 0x040fe20000400000 */
[C---:B------:R-:W-:Y:S01]  /*04d0*/  FMUL R12, R19.reuse, R12 ;  /* 0x0000000c130c7220 */ /* 0x040fe20000400000 */
[C---:B------:R-:W-:Y:S01]  /*04e0*/  FMUL R14, R19.reuse, R14 ;  /* 0x0000000e130e7220 */ /* 0x040fe20000400000 */
[C---:B------:R-:W-:Y:S01]  /*04f0*/  FMUL R15, R19.reuse, R15 ;  /* 0x0000000f130f7220 */ /* 0x040fe20000400000 */
[C---:B------:R-:W-:Y:S01]  /*0500*/  FMUL R22, R19.reuse, R22 ;  /* 0x0000001613167220 */ /* 0x040fe20000400000 */
[C---:B------:R-:W-:Y:S01]  /*0510*/  FMUL R24, R19.reuse, R24 ;  /* 0x0000001813187220 */ /* 0x040fe20000400000 */
[----:B------:R-:W-:Y:S01]  /*0520*/  FMUL R21, R19, R23 ;  /* 0x0000001713157220 */ /* 0x000fe20000400000 */
[C-C-:B---3--:R-:W-:Y:S01]  /*0530*/  FFMA R19, R18.reuse, R3, R2.reuse ;  /* 0x0000000312137223 */ /* 0x148fe20000000002 */
[----:B------:R-:W-:Y:S01]  /*0540*/  LEA R3, R29, UR4, 0x2 ;  /* 0x000000041d037c11 */ /* 0x000fe2000f8e10ff */
[C-C-:B------:R-:W-:Y:S01]  /*0550*/  FFMA R28, R18.reuse, R15, R2.reuse ;  /* 0x0000000f121c7223 */ /* 0x140fe20000000002 */
[C-C-:B------:R-:W-:Y:S01]  /*0560*/  FFMA R20, R18.reuse, R14, R2.reuse ;  /* 0x0000000e12147223 */ /* 0x140fe20000000002 */
[C-C-:B------:R-:W-:Y:S01]  /*0570*/  FFMA R25, R18.reuse, R12, R2.reuse ;  /* 0x0000000c12197223 */ /* 0x140fe20000000002 */
[C-C-:B------:R-:W-:Y:S01]  /*0580*/  FFMA R23, R18.reuse, R13, R2.reuse ;  /* 0x0000000d12177223 */ /* 0x140fe20000000002 */
[----:B------:R-:W-:Y:S01]  /*0590*/  BAR.SYNC.DEFER_BLOCKING 0x0 ;  /* 0x0000000000007b1d */ /* 0x000fe20000010000 */
[C-C-:B------:R-:W-:Y:S01]  /*05a0*/  FFMA R22, R18.reuse, R22, R2.reuse ;  /* 0x0000001612167223 */ /* 0x140fe20000000002 */
[C-C-:B------:R-:W-:Y:S01]  /*05b0*/  FFMA R21, R18.reuse, R21, R2.reuse ;  /* 0x0000001512157223 */ /* 0x140fe20000000002 */
[----:B------:R-:W-:-:S03]  /*05c0*/  FFMA R24, R18, R24, R2 ;  /* 0x0000001812187223 */ /* 0x000fc60000000002 */
[----:B------:R-:W-:Y:S01]  /*05d0*/  ULDC.64 UR4, c[0x0][0x210] ;  /* 0x0000840000047ab9 */ /* 0x000fe20000000a00 */
[----:B------:R-:W0:Y:S01]  /*05e0*/  LDS.128 R12, [R3] ;  /* 0x00000000030c7984 */ /* 0x000e220000000c00 */
[----:B------:R-:W-:-:S05]  /*05f0*/  LOP3.LUT R2, R17, R29, RZ, 0xfc, !PT ;  /* 0x0000001d11027212 */ /* 0x000fca00078efcff */
[----:B------:R-:W-:Y:S01]  /*0600*/  IMAD.WIDE R26, R2, 0x4, R26 ;  /* 0x00000004021a7825 */ /* 0x000fe200078e021a */
[----:B------:R-:W-:-:S03]  /*0610*/  SHF.R.S32.HI R17, RZ, 0x1f, R17 ;  /* 0x0000001fff117819 */ /* 0x000fc60000011411 */
[C---:B------:R-:W-:Y:S01]  /*0620*/  IMAD.SHL.U32 R18, R2.reuse, 0x4, RZ ;  /* 0x0000000402127824 */ /* 0x040fe200078e00ff */
[----:B0-----:R0:W-:Y:S04]  /*0630*/  STG.E.128 desc[UR6][R26.64], R12 ;  /* 0x0000000c1a007986 */ /* 0x0011e8000c101d06 */
[----:B------:R-:W1:Y:S01]  /*0640*/  LDS.128 R12, [R3+0x800] ;  /* 0x00080000030c7984 */ /* 0x000e620000000c00 */
[----:B------:R-:W-:Y:S02]  /*0650*/  SHF.L.U64.HI R17, R2, 0x2, R17 ;  /* 0x0000000202117819 */ /* 0x000fe40000010211 */
[----:B0-----:R-:W-:-:S04]  /*0660*/  IADD3 R26, P2, R18, UR4, RZ ;  /* 0x00000004121a7c10 */ /* 0x001fc8000ff5e0ff */
[----:B------:R-:W-:Y:S01]  /*0670*/  IADD3.X R27, R17, UR5, RZ, P2, !PT ;  /* 0x00000005111b7c10 */ /* 0x000fe200097fe4ff */
[----:B------:R-:W-:Y:S01]  /*0680*/  ULDC.64 UR4, c[0x0][0x248] ;  /* 0x0000920000047ab9 */ /* 0x000fe20000000a00 */
[----:B------:R-:W-:Y:S02]  /*0690*/  FSETP.GEU.AND P6, PT, R19, RZ, PT ;  /* 0x000000ff1300720b */ /* 0x000fe40003fce000 */
[----:B------:R-:W-:Y:S02]  /*06a0*/  FSETP.GEU.AND P0, PT, R25, RZ, PT ;  /* 0x000000ff1900720b */ /* 0x000fe40003f0e000 */
[----:B------:R-:W-:Y:S02]  /*06b0*/  FSEL R19, R19, RZ, P6 ;  /* 0x000000ff13137208 */ /* 0x000fe40003000000 */
[----:B------:R-:W-:Y:S02]  /*06c0*/  FSETP.GEU.AND P1, PT, R28, RZ, PT ;  /* 0x000000ff1c00720b */ /* 0x000fe40003f2e000 */
[----:B------:R-:W-:Y:S01]  /*06d0*/  FSETP.GEU.AND P5, PT, R20, RZ, PT ;  /* 0x000000ff1400720b */ /* 0x000fe20003fae000 */
[----:B-1----:R0:W-:Y:S01]  /*06e0*/  STG.E.128 desc[UR6][R26.64+0x800], R12 ;  /* 0x0008000c1a007986 */ /* 0x0021e2000c101d06 */
[----:B------:R-:W-:-:S02]  /*06f0*/  FSETP.GEU.AND P4, PT, R24, RZ, PT ;  /* 0x000000ff1800720b */ /* 0x000fc40003f8e000 */
[----:B------:R-:W-:Y:S02]  /*0700*/  FSETP.GEU.AND P3, PT, R23, RZ, PT ;  /* 0x000000ff1700720b */ /* 0x000fe40003f6e000 */
[----:B------:R-:W-:Y:S02]  /*0710*/  FSETP.GEU.AND P2, PT, R22, RZ, PT ;  /* 0x000000ff1600720b */ /* 0x000fe40003f4e000 */
[----:B------:R-:W-:Y:S02]  /*0720*/  FSETP.GEU.AND P6, PT, R21, RZ, PT ;  /* 0x000000ff1500720b */ /* 0x000fe40003fce000 */
[----:B------:R-:W-:Y:S02]  /*0730*/  FSEL R25, R25, RZ, P0 ;  /* 0x000000ff19197208 */ /* 0x000fe40000000000 */
[----:B------:R-:W-:Y:S02]  /*0740*/  FSEL R28, R28, RZ, P1 ;  /* 0x000000ff1c1c7208 */ /* 0x000fe40000800000 */
[----:B------:R-:W-:-:S02]  /*0750*/  FSEL R20, R20, RZ, P5 ;  /* 0x000000ff14147208 */ /* 0x000fc40002800000 */
[----:B0-----:R-:W-:Y:S02]  /*0760*/  FSEL R12, R24, RZ, P4 ;  /* 0x000000ff180c7208 */ /* 0x001fe40002000000 */
[----:B------:R-:W-:Y:S02]  /*0770*/  FSEL R13, R23, RZ, P3 ;  /* 0x000000ff170d7208 */ /* 0x000fe40001800000 */
[----:B------:R-:W-:Y:S02]  /*0780*/  FSEL R14, R22, RZ, P2 ;  /* 0x000000ff160e7208 */ /* 0x000fe40001000000 */
[----:B------:R-:W-:Y:S01]  /*0790*/  FSEL R15, R21, RZ, P6 ;  /* 0x000000ff150f7208 */ /* 0x000fe20003000000 */
[----:B------:R-:W0:Y:S01]  /*07a0*/  LDC.64 R22, c[0x0][0x248] ;  /* 0x00009200ff167b82 */ /* 0x000e220000000a00 */
[----:B------:R-:W-:Y:S02]  /*07b0*/  FSETP.GTU.AND P0, PT, R28, RZ, PT ;  /* 0x000000ff1c00720b */ /* 0x000fe40003f0c000 */
[----:B------:R-:W-:-:S02]  /*07c0*/  FSETP.GTU.AND P3, PT, R20, RZ, PT ;  /* 0x000000ff1400720b */ /* 0x000fc40003f6c000 */
[----:B------:R-:W-:Y:S02]  /*07d0*/  FSETP.GTU.AND P2, PT, R19, RZ, PT ;  /* 0x000000ff1300720b */ /* 0x000fe40003f4c000 */
[----:B------:R-:W-:Y:S02]  /*07e0*/  FSETP.GTU.AND P4, PT, R14, RZ, PT ;  /* 0x000000ff0e00720b */ /* 0x000fe40003f8c000 */
[----:B------:R-:W-:Y:S01]  /*07f0*/  FSETP.GTU.AND P1, PT, R25, RZ, PT ;  /* 0x000000ff1900720b */ /* 0x000fe20003f2c000 */
[----:B0-----:R-:W-:-:S04]  /*0800*/  IMAD.WIDE R22, R2, 0x4, R22 ;  /* 0x0000000402167825 */ /* 0x001fc800078e0216 */
[----:B--2---:R-:W-:Y:S01]  /*0810*/  FADD R4, R4, R25 ;  /* 0x0000001904047221 */ /* 0x004fe20000000000 */
[----:B------:R-:W-:Y:S01]  /*0820*/  FADD R7, R7, R28 ;  /* 0x0000001c07077221 */ /* 0x000fe20000000000 */
[----:B------:R-:W-:Y:S01]  /*0830*/  FADD R5, R5, R19 ;  /* 0x0000001305057221 */ /* 0x000fe20000000000 */
[----:B------:R-:W-:Y:S01]  /*0840*/  FADD R6, R6, R20 ;  /* 0x0000001406067221 */ /* 0x000fe20000000000 */
[----:B------:R-:W-:Y:S01]  /*0850*/  BAR.SYNC.DEFER_BLOCKING 0x0 ;  /* 0x0000000000007b1d */ /* 0x000fe20000010000 */
[----:B----4-:R-:W-:Y:S01]  /*0860*/  FADD R8, R8, R12 ;  /* 0x0000000c08087221 */ /* 0x010fe20000000000 */
[----:B------:R-:W-:Y:S01]  /*0870*/  FADD R9, R9, R13 ;  /* 0x0000000d09097221 */ /* 0x000fe20000000000 */
[----:B------:R-:W-:Y:S01]  /*0880*/  FADD R10, R10, R14 ;  /* 0x0000000e0a0a7221 */ /* 0x000fe20000000000 */
[----:B------:R-:W-:Y:S02]  /*0890*/  FADD R11, R11, R15 ;  /* 0x0000000f0b0b7221 */ /* 0x000fe40000000000 */
[----:B------:R-:W-:Y:S04]  /*08a0*/  STS.128 [R16], R4 ;  /* 0x0000000410007388 */ /* 0x000fe80000000c00 */
[----:B------:R0:W-:Y:S01]  /*08b0*/  STS.128 [R16+0x10], R8 ;  /* 0x0000100810007388 */ /* 0x0001e20000000c00 */
[----:B------:R-:W-:Y:S01]  /*08c0*/  BAR.SYNC.DEFER_BLOCKING 0x0 ;  /* 0x0000000000007b1d */ /* 0x000fe20000010000 */
[----:B------:R-:W-:-:S02]  /*08d0*/  SEL R14, RZ, 0x1, P0 ;  /* 0x00000001ff0e7807 */ /* 0x000fc40000000000 */
[----:B------:R-:W-:-:S03]  /*08e0*/  SEL R19, RZ, 0x1, P3 ;  /* 0x00000001ff137807 */ /* 0x000fc60001800000 */
[----:B------:R-:W1:Y:S04]  /*08f0*/  LDS.128 R4, [R3] ;  /* 0x0000000003047984 */ /* 0x000e680000000c00 */
[----:B------:R2:W3:Y:S01]  /*0900*/  LDS.128 R8, [R3+0x800] ;  /* 0x0008000003087984 */ /* 0x0004e20000000c00 */
[----:B------:R-:W-:Y:S02]  /*0910*/  FSETP.GTU.AND P0, PT, R15, RZ, PT ;  /* 0x000000ff0f00720b */ /* 0x000fe40003f0c000 */
[----:B------:R-:W-:Y:S02]  /*0920*/  PRMT R14, R19, 0x3340, R14 ;  /* 0x00003340130e7816 */ /* 0x000fe4000000000e */
[----:B------:R-:W-:Y:S02]  /*0930*/  SEL R15, RZ, 0x1, P2 ;  /* 0x00000001ff0f7807 */ /* 0x000fe40001000000 */
[----:B0-----:R-:W-:-:S02]  /*0940*/  SEL R16, RZ, 0x1, P1 ;  /* 0x00000001ff107807 */ /* 0x001fc40000800000 */
[----:B------:R-:W-:Y:S02]  /*0950*/  SEL R19, RZ, 0x1, P0 ;  /* 0x00000001ff137807 */ /* 0x000fe40000000000 */
[----:B------:R-:W-:Y:S02]  /*0960*/  FSETP.GTU.AND P1, PT, R13, RZ, PT ;  /* 0x000000ff0d00720b */ /* 0x000fe40003f2c000 */
[----:B------:R-:W-:Y:S02]  /*0970*/  FSETP.GTU.AND P0, PT, R12, RZ, PT ;  /* 0x000000ff0c00720b */ /* 0x000fe40003f0c000 */
[----:B--2---:R-:W-:Y:S02]  /*0980*/  PRMT R3, R16, 0x3340, R15 ;  /* 0x0000334010037816 */ /* 0x004fe4000000000f */
[----:B------:R-:W-:Y:S02]  /*0990*/  SEL R20, RZ, 0x1, P4 ;  /* 0x00000001ff147807 */ /* 0x000fe40002000000 */
[----:B------:R-:W-:-:S02]  /*09a0*/  SEL R13, RZ, 0x1, P1 ;  /* 0x00000001ff0d7807 */ /* 0x000fc40000800000 */
[----:B------:R-:W-:Y:S02]  /*09b0*/  SEL R16, RZ, 0x1, P0 ;  /* 0x00000001ff107807 */ /* 0x000fe40000000000 */
[----:B------:R-:W-:Y:S02]  /*09c0*/  IADD3 R18, P0, R18, UR4, RZ ;  /* 0x0000000412127c10 */ /* 0x000fe4000ff1e0ff */
[----:B------:R-:W-:Y:S02]  /*09d0*/  PRMT R15, R20, 0x3340, R19 ;  /* 0x00003340140f7816 */ /* 0x000fe40000000013 */
[----:B------:R-:W-:Y:S02]  /*09e0*/  IADD3 R12, P1, R0, UR8, RZ ;  /* 0x00000008000c7c10 */ /* 0x000fe4000ff3e0ff */
[----:B------:R-:W-:Y:S02]  /*09f0*/  PRMT R16, R16, 0x3340, R13 ;  /* 0x0000334010107816 */ /* 0x000fe4000000000d */
[----:B------:R-:W-:-:S02]  /*0a00*/  IADD3.X R19, R17, UR5, RZ, P0, !PT ;  /* 0x0000000511137c10 */ /* 0x000fc400087fe4ff */
[----:B------:R-:W-:Y:S02]  /*0a10*/  LEA.HI.X.SX32 R13, R0, UR9, 0x1, P1 ;  /* 0x00000009000d7c11 */ /* 0x000fe400088f0eff */
[----:B------:R-:W-:Y:S02]  /*0a20*/  PRMT R14, R3, 0x5410, R14 ;  /* 0x00005410030e7816 */ /* 0x000fe4000000000e */
[----:B------:R-:W-:Y:S01]  /*0a30*/  PRMT R15, R16, 0x5410, R15 ;  /* 0x00005410100f7816 */ /* 0x000fe2000000000f */
[----:B-1----:R-:W-:Y:S04]  /*0a40*/  STG.E.128 desc[UR6][R22.64], R4 ;  /* 0x0000000416007986 */ /* 0x002fe8000c101d06 */
[----:B---3--:R-:W-:Y:S04]  /*0a50*/  STG.E.128 desc[UR6][R18.64+0x800], R8 ;  /* 0x0008000812007986 */ /* 0x008fe8000c101d06 */
[----:B------:R-:W-:Y:S01]  /*0a60*/  STG.E.64 desc[UR6][R12.64], R14 ;  /* 0x0000000e0c007986 */ /* 0x000fe2000c101b06 */
[----:B------:R-:W-:Y:S05]  /*0a70*/  EXIT ;  /* 0x000000000000794d */ /* 0x000fea0003800000 */
.L_x_0:
[----:B------:R-:W-:-:S00]  /*0a80*/  BRA `(.L_x_0) ;  /* 0xfffffffc00fc7947 */ /* 0x000fc0000383ffff */
[----:B------:R-:W-:-:S00]  /*0a90*/  NOP ;  /* 0x0000000000007918 */ /* 0x000fc00000000000 */
        /* <DEDUP_REMOVED lines=14> */
.L_x_1:


//--------------------- .nv.global.init           --------------------------
	.section	.nv.global.init,"aw",@progbits
.nv.global.init:
	.type		_$_str,@object
	.size		_$_str,(_$_str_$_2 - _$_str)
_$_str:
        /*0000*/ 	.byte	0x5f, 0x5f, 0x43, 0x55, 0x44, 0x41, 0x5f, 0x46, 0x54, 0x5a, 0x00
	.type		_$_str_$_2,@object
	.size		_$_str_$_2,(.L_1 - _$_str_$_2)
_$_str_$_2:
        /*000b*/ 	.byte	0x5f, 0x5f, 0x43, 0x55, 0x44, 0x41, 0x5f, 0x50, 0x52, 0x45, 0x43, 0x5f, 0x53, 0x51, 0x52, 0x54
        /*001b*/ 	.byte	0x00
.L_1:


//--------------------- .nv.shared.triton_poi_fused__native_batch_norm_legit_no_training_add_convolution_relu_threshold_backward_17 --------------------------
	.section	.nv.shared.triton_poi_fused__native_batch_norm_legit_no_training_add_convolution_relu_threshold_backward_17,"aw",@nobits
	.sectionflags	@""
	.align	16
	.zero		1024


//--------------------- .nv.constant0.triton_poi_fused__native_batch_norm_legit_no_training_add_convolution_relu_threshold_backward_17 --------------------------
	.section	.nv.constant0.triton_poi_fused__native_batch_norm_legit_no_training_add_convolution_relu_threshold_backward_17,"a",@progbits
	.sectionflags	@""
	.align	4
.nv.constant0.triton_poi_fused__native_batch_norm_legit_no_training_add_convolution_relu_threshold_backward_17:
	.zero		604
